	.headerflags	@"EF_CUDA_TEXMODE_UNIFIED EF_CUDA_64BIT_ADDRESS EF_CUDA_ACCELERATORS EF_CUDA_SM90 EF_CUDA_VIRTUAL_SM(EF_CUDA_SM90)"
	.elftype	@"ET_EXEC"


//--------------------- .nv.info                  --------------------------
	.section	.nv.info,"",@"SHT_CUDA_INFO"
	.align	4


	//----- nvinfo : EIATTR_REGCOUNT
	.align		4
        /*0000*/ 	.byte	0x04, 0x2f
        /*0002*/ 	.short	(.L_3 - .L_2)
	.align		4
.L_2:
        /*0004*/ 	.word	index@(triton_poi_fused__native_batch_norm_legit_no_training_convolution_relu_threshold_backward_35)
        /*0008*/ 	.word	0x00000014


	//----- nvinfo : EIATTR_MIN_STACK_SIZE
	.align		4
.L_3:
        /*000c*/ 	.byte	0x04, 0x12
        /*000e*/ 	.short	(.L_5 - .L_4)
	.align		4
.L_4:
        /*0010*/ 	.word	index@(triton_poi_fused__native_batch_norm_legit_no_training_convolution_relu_threshold_backward_35)
        /*0014*/ 	.word	0x00000000


	//----- nvinfo : EIATTR_FRAME_SIZE
	.align		4
.L_5:
        /*0018*/ 	.byte	0x04, 0x11
        /*001a*/ 	.short	(.L_7 - .L_6)
	.align		4
.L_6:
        /*001c*/ 	.word	index@(triton_poi_fused__native_batch_norm_legit_no_training_convolution_relu_threshold_backward_35)
        /*0020*/ 	.word	0x00000000


	//----- nvinfo : EIATTR_MIN_STACK_SIZE
	.align		4
.L_7:
        /*0024*/ 	.byte	0x04, 0x12
        /*0026*/ 	.short	(.L_9 - .L_8)
	.align		4
.L_8:
        /*0028*/ 	.word	index@(triton_poi_fused__native_batch_norm_legit_no_training_convolution_relu_threshold_backward_35)
        /*002c*/ 	.word	0x00000000
.L_9:


//--------------------- .nv.info.triton_poi_fused__native_batch_norm_legit_no_training_convolution_relu_threshold_backward_35 --------------------------
	.section	.nv.info.triton_poi_fused__native_batch_norm_legit_no_training_convolution_relu_threshold_backward_35,"",@"SHT_CUDA_INFO"
	.sectionflags	@""
	.align	4


	//----- nvinfo : EIATTR_CUDA_API_VERSION
	.align		4
        /*0000*/ 	.byte	0x04, 0x37
        /*0002*/ 	.short	(.L_11 - .L_10)
.L_10:
        /*0004*/ 	.word	0x0000007c


	//----- nvinfo : EIATTR_KPARAM_INFO
	.align		4
.L_11:
        /*0008*/ 	.byte	0x04, 0x17
        /*000a*/ 	.short	(.L_13 - .L_12)
.L_12:
        /*000c*/ 	.word	0x00000000
        /*0010*/ 	.short	0x0008
        /*0012*/ 	.short	0x0040
        /*0014*/ 	.byte	0x00, 0xf0, 0x11, 0x00


	//----- nvinfo : EIATTR_KPARAM_INFO
	.align		4
.L_13:
        /*0018*/ 	.byte	0x04, 0x17
        /*001a*/ 	.short	(.L_15 - .L_14)
.L_14:
        /*001c*/ 	.word	0x00000000
        /*0020*/ 	.short	0x0007
        /*0022*/ 	.short	0x0038
        /*0024*/ 	.byte	0x00, 0xf4, 0x21, 0x00


	//----- nvinfo : EIATTR_KPARAM_INFO
	.align		4
.L_15:
        /*0028*/ 	.byte	0x04, 0x17
        /*002a*/ 	.short	(.L_17 - .L_16)
.L_16:
        /*002c*/ 	.word	0x00000000
        /*0030*/ 	.short	0x0006
        /*0032*/ 	.short	0x0030
        /*0034*/ 	.byte	0x00, 0xf4, 0x21, 0x00


	//----- nvinfo : EIATTR_KPARAM_INFO
	.align		4
.L_17:
        /*0038*/ 	.byte	0x04, 0x17
        /*003a*/ 	.short	(.L_19 - .L_18)
.L_18:
        /*003c*/ 	.word	0x00000000
        /*0040*/ 	.short	0x0005
        /*0042*/ 	.short	0x0028
        /*0044*/ 	.byte	0x00, 0xf4, 0x21, 0x00


	//----- nvinfo : EIATTR_KPARAM_INFO
	.align		4
.L_19:
        /*0048*/ 	.byte	0x04, 0x17
        /*004a*/ 	.short	(.L_21 - .L_20)
.L_20:
        /*004c*/ 	.word	0x00000000
        /*0050*/ 	.short	0x0004
        /*0052*/ 	.short	0x0020
        /*0054*/ 	.byte	0x00, 0xf4, 0x21, 0x00


	//----- nvinfo : EIATTR_KPARAM_INFO
	.align		4
.L_21:
        /*0058*/ 	.byte	0x04, 0x17
        /*005a*/ 	.short	(.L_23 - .L_22)
.L_22:
        /*005c*/ 	.word	0x00000000
        /*0060*/ 	.short	0x0003
        /*0062*/ 	.short	0x0018
        /*0064*/ 	.byte	0x00, 0xf4, 0x21, 0x00


	//----- nvinfo : EIATTR_KPARAM_INFO
	.align		4
.L_23:
        /*0068*/ 	.byte	0x04, 0x17
        /*006a*/ 	.short	(.L_25 - .L_24)
.L_24:
        /*006c*/ 	.word	0x00000000
        /*0070*/ 	.short	0x0002
        /*0072*/ 	.short	0x0010
        /*0074*/ 	.byte	0x00, 0xf4, 0x21, 0x00


	//----- nvinfo : EIATTR_KPARAM_INFO
	.align		4
.L_25:
        /*0078*/ 	.byte	0x04, 0x17
        /*007a*/ 	.short	(.L_27 - .L_26)
.L_26:
        /*007c*/ 	.word	0x00000000
        /*0080*/ 	.short	0x0001
        /*0082*/ 	.short	0x0008
        /*0084*/ 	.byte	0x00, 0xf4, 0x21, 0x00


	//----- nvinfo : EIATTR_KPARAM_INFO
	.align		4
.L_27:
        /*0088*/ 	.byte	0x04, 0x17
        /*008a*/ 	.short	(.L_29 - .L_28)
.L_28:
        /*008c*/ 	.word	0x00000000
        /*0090*/ 	.short	0x0000
        /*0092*/ 	.short	0x0000
        /*0094*/ 	.byte	0x00, 0xf4, 0x21, 0x00


	//----- nvinfo : EIATTR_SPARSE_MMA_MASK
	.align		4
.L_29:
        /*0098*/ 	.byte	0x03, 0x50
        /*009a*/ 	.short	0x0000


	//----- nvinfo : EIATTR_MAXREG_COUNT
	.align		4
        /*009c*/ 	.byte	0x03, 0x1b
        /*009e*/ 	.short	0x00ff


	//----- nvinfo : EIATTR_EXIT_INSTR_OFFSETS
	.align		4
        /*00a0*/ 	.byte	0x04, 0x1c
        /*00a2*/ 	.short	(.L_31 - .L_30)


	//   ....[0]....
.L_30:
        /*00a4*/ 	.word	0x00000440


	//----- nvinfo : EIATTR_REQNTID
	.align		4
.L_31:
        /*00a8*/ 	.byte	0x04, 0x10
        /*00aa*/ 	.short	(.L_33 - .L_32)
.L_32:
        /*00ac*/ 	.word	0x00000100
        /*00b0*/ 	.word	0x00000001
        /*00b4*/ 	.word	0x00000001


	//----- nvinfo : EIATTR_CBANK_PARAM_SIZE
	.align		4
.L_33:
        /*00b8*/ 	.byte	0x03, 0x19
        /*00ba*/ 	.short	0x0044


	//----- nvinfo : EIATTR_PARAM_CBANK
	.align		4
        /*00bc*/ 	.byte	0x04, 0x0a
        /*00be*/ 	.short	(.L_35 - .L_34)
	.align		4
.L_34:
        /*00c0*/ 	.word	index@(.nv.constant0.triton_poi_fused__native_batch_norm_legit_no_training_convolution_relu_threshold_backward_35)
        /*00c4*/ 	.short	0x0210
        /*00c6*/ 	.short	0x0044


	//----- nvinfo : EIATTR_SW_WAR
	.align		4
.L_35:
        /*00c8*/ 	.byte	0x04, 0x36
        /*00ca*/ 	.short	(.L_37 - .L_36)
.L_36:
        /*00cc*/ 	.word	0x00000008
.L_37:


//--------------------- .nv.callgraph             --------------------------
	.section	.nv.callgraph,"",@"SHT_CUDA_CALLGRAPH"
	.align	4
	.sectionentsize	8
	.align		4
        /*0000*/ 	.word	0x00000000
	.align		4
        /*0004*/ 	.word	0xffffffff
	.align		4
        /*0008*/ 	.word	0x00000000
	.align		4
        /*000c*/ 	.word	0xfffffffe
	.align		4
        /*0010*/ 	.word	0x00000000
	.align		4
        /*0014*/ 	.word	0xfffffffd
	.align		4
        /*0018*/ 	.word	0x00000000
	.align		4
        /*001c*/ 	.word	0xfffffffc


//--------------------- .nv.constant4             --------------------------
	.section	.nv.constant4,"a",@progbits
	.align	8
	.align		8
.nv.constant4:
        /*0000*/ 	.dword	_$_str
	.align		8
        /*0008*/ 	.dword	_$_str_$_2


//--------------------- .text.triton_poi_fused__native_batch_norm_legit_no_training_convolution_relu_threshold_backward_35 --------------------------
	.section	.text.triton_poi_fused__native_batch_norm_legit_no_training_convolution_relu_threshold_backward_35,"ax",@progbits
	.align	128
        .global         triton_poi_fused__native_batch_norm_legit_no_training_convolution_relu_threshold_backward_35
        .type           triton_poi_fused__native_batch_norm_legit_no_training_convolution_relu_threshold_backward_35,@function
        .size           triton_poi_fused__native_batch_norm_legit_no_training_convolution_relu_threshold_backward_35,(.L_x_1 - triton_poi_fused__native_batch_norm_legit_no_training_convolution_relu_threshold_backward_35)
        .other          triton_poi_fused__native_batch_norm_legit_no_training_convolution_relu_threshold_backward_35,@"STO_CUDA_ENTRY STV_DEFAULT"
triton_poi_fused__native_batch_norm_legit_no_training_convolution_relu_threshold_backward_35:
.text.triton_poi_fused__native_batch_norm_legit_no_training_convolution_relu_threshold_backward_35:
[----:B------:R-:W-:Y:S01]  /*0000*/  LDC R1, c[0x0][0x28] ;  /* 0x00000a00ff017b82 */ /* 0x000fe20000000800 */
[----:B------:R-:W1:Y:S07]  /*0010*/  S2R R0, SR_TID.X ;  /* 0x0000000000007919 */ /* 0x000e6e0000002100 */
[----:B------:R-:W2:Y:S01]  /*0020*/  LDC.64 R12, c[0x0][0x228] ;  /* 0x00008a00ff0c7b82 */ /* 0x000ea20000000a00 */
[----:B------:R-:W-:Y:S01]  /*0030*/  ULDC.64 UR4, c[0x0][0x208] ;  /* 0x0000820000047ab9 */ /* 0x000fe20000000a00 */
[----:B------:R-:W-:Y:S01]  /*0040*/  ULDC.64 UR6, c[0x0][0x248] ;  /* 0x0000920000067ab9 */ /* 0x000fe20000000a00 */
[----:B------:R-:W3:Y:S05]  /*0050*/  S2R R5, SR_CTAID.X ;  /* 0x0000000000057919 */ /* 0x000eea0000002500 */
[----:B------:R-:W4:Y:S08]  /*0060*/  LDC.64 R8, c[0x0][0x218] ;  /* 0x00008600ff087b82 */ /* 0x000f300000000a00 */
[----:B------:R-:W5:Y:S08]  /*0070*/  LDC.64 R10, c[0x0][0x220] ;  /* 0x00008800ff0a7b82 */ /* 0x000f700000000a00 */
[----:B------:R-:W4:Y:S01]  /*0080*/  LDC.64 R14, c[0x0][0x230] ;  /* 0x00008c00ff0e7b82 */ /* 0x000f220000000a00 */
[----:B-1----:R-:W-:-:S02]  /*0090*/  SHF.L.U32 R0, R0, 0x1, RZ ;  /* 0x0000000100007819 */ /* 0x002fc400000006ff */
[----:B---3--:R-:W-:Y:S02]  /*00a0*/  SHF.R.S32.HI R3, RZ, 0x16, R5 ;  /* 0x00000016ff037819 */ /* 0x008fe40000011405 */
[----:B------:R-:W-:Y:S02]  /*00b0*/  LOP3.LUT R0, R0, 0x1fe, RZ, 0xc0, !PT ;  /* 0x000001fe00007812 */ /* 0x000fe400078ec0ff */
[----:B------:R-:W-:Y:S02]  /*00c0*/  SGXT R3, R3, 0x1 ;  /* 0x000000010303781a */ /* 0x000fe40000000200 */
[----:B------:R-:W-:Y:S02]  /*00d0*/  LEA R0, R5, R0, 0x9 ;  /* 0x0000000005007211 */ /* 0x000fe400078e48ff */
[----:B------:R-:W1:Y:S02]  /*00e0*/  LDC.64 R4, c[0x0][0x238] ;  /* 0x00008e00ff047b82 */ /* 0x000e640000000a00 */
[----:B------:R-:W-:-:S04]  /*00f0*/  LEA.HI R3, R3, R0, RZ, 0x8 ;  /* 0x0000000003037211 */ /* 0x000fc800078f40ff */
[----:B------:R-:W-:-:S04]  /*0100*/  SHF.R.S32.HI R3, RZ, 0x8, R3 ;  /* 0x00000008ff037819 */ /* 0x000fc80000011403 */
[----:B------:R-:W-:-:S04]  /*0110*/  LEA.HI R2, R3, R3, RZ, 0x8 ;  /* 0x0000000303027211 */ /* 0x000fc800078f40ff */
[----:B------:R-:W-:-:S05]  /*0120*/  LOP3.LUT R2, R2, 0xffffff00, RZ, 0xc0, !PT ;  /* 0xffffff0002027812 */ /* 0x000fca00078ec0ff */
[----:B------:R-:W-:Y:S02]  /*0130*/  IMAD.IADD R17, R3, 0x1, -R2 ;  /* 0x0000000103117824 */ /* 0x000fe400078e0a02 */
[----:B------:R-:W3:Y:S02]  /*0140*/  LDC.64 R2, c[0x0][0x210] ;  /* 0x00008400ff027b82 */ /* 0x000ee40000000a00 */
[----:B--2---:R-:W-:-:S05]  /*0150*/  IMAD.WIDE R12, R17, 0x4, R12 ;  /* 0x00000004110c7825 */ /* 0x004fca00078e020c */
[----:B------:R2:W2:Y:S01]  /*0160*/  LDG.E.EL R16, desc[UR4][R12.64] ;  /* 0x000000040c107981 */ /* 0x0004a2000c2e1900 */
[----:B----4-:R-:W-:-:S04]  /*0170*/  IMAD.WIDE R8, R17, 0x4, R8 ;  /* 0x0000000411087825 */ /* 0x010fc800078e0208 */
[----:B-----5:R-:W-:Y:S02]  /*0180*/  IMAD.WIDE R10, R17, 0x4, R10 ;  /* 0x00000004110a7825 */ /* 0x020fe400078e020a */
[----:B------:R4:W5:Y:S04]  /*0190*/  LDG.E.EL R8, desc[UR4][R8.64] ;  /* 0x0000000408087981 */ /* 0x000968000c2e1900 */
[----:B------:R-:W5:Y:S01]  /*01a0*/  LDG.E.EL R10, desc[UR4][R10.64] ;  /* 0x000000040a0a7981 */ /* 0x000f62000c2e1900 */
[----:B---3--:R-:W-:-:S05]  /*01b0*/  IMAD.WIDE R2, R0, 0x4, R2 ;  /* 0x0000000400027825 */ /* 0x008fca00078e0202 */
[----:B------:R-:W5:Y:S01]  /*01c0*/  LDG.E.64 R6, desc[UR4][R2.64] ;  /* 0x0000000402067981 */ /* 0x000f62000c1e1b00 */
[----:B0-2---:R-:W-:-:S04]  /*01d0*/  IMAD.WIDE R12, R17, 0x4, R14 ;  /* 0x00000004110c7825 */ /* 0x005fc800078e020e */
[----:B-1----:R-:W-:Y:S02]  /*01e0*/  IMAD.WIDE R4, R17, 0x4, R4 ;  /* 0x0000000411047825 */ /* 0x002fe400078e0204 */
[----:B------:R-:W2:Y:S04]  /*01f0*/  LDG.E.EL R12, desc[UR4][R12.64] ;  /* 0x000000040c0c7981 */ /* 0x000ea8000c2e1900 */
[----:B------:R0:W2:Y:S01]  /*0200*/  LDG.E.EL R15, desc[UR4][R4.64] ;  /* 0x00000004040f7981 */ /* 0x0000a2000c2e1900 */
[----:B----4-:R-:W-:Y:S01]  /*0210*/  HFMA2.MMA R9, -RZ, RZ, 1.625, 0 ;  /* 0x3e800000ff097435 */ /* 0x010fe200000001ff */
[----:B------:R-:W-:-:S04]  /*0220*/  FADD R16, R16, 9.9999997473787516356e-06 ;  /* 0x3727c5ac10107421 */ /* 0x000fc80000000000 */
[----:B------:R-:W1:Y:S02]  /*0230*/  MUFU.SQRT R14, R16 ;  /* 0x00000010000e7308 */ /* 0x000e640000002000 */
[C---:B-1----:R-:W-:Y:S02]  /*0240*/  FSETP.GT.AND P0, PT, R14.reuse, 8.50705917302346158658e+37, PT ;  /* 0x7e8000000e00780b */ /* 0x042fe40003f04000 */
[----:B------:R-:W-:-:S11]  /*0250*/  FSETP.GEU.AND P1, PT, R14, 1.175494350822287508e-38, PT ;  /* 0x008000000e00780b */ /* 0x000fd60003f2e000 */
[----:B------:R-:W-:-:S04]  /*0260*/  @P0 FMUL R14, R14, 0.25 ;  /* 0x3e8000000e0e0820 */ /* 0x000fc80000400000 */
[----:B------:R-:W-:-:S06]  /*0270*/  @!P1 FMUL R14, R14, 16777216 ;  /* 0x4b8000000e0e9820 */ /* 0x000fcc0000400000 */
[----:B------:R-:W1:Y:S01]  /*0280*/  MUFU.RCP R14, R14 ;  /* 0x0000000e000e7308 */ /* 0x000e620000001000 */
[----:B------:R-:W-:Y:S01]  /*0290*/  FSEL R9, R9, 1, P0 ;  /* 0x3f80000009097808 */ /* 0x000fe20000000000 */
[--C-:B-----5:R-:W-:Y:S01]  /*02a0*/  FADD R7, R7, R8.reuse ;  /* 0x0000000807077221 */ /* 0x120fe20000000000 */
[----:B------:R-:W-:-:S03]  /*02b0*/  FADD R6, R6, R8 ;  /* 0x0000000806067221 */ /* 0x000fc60000000000 */
[----:B------:R-:W-:Y:S01]  /*02c0*/  @!P1 FMUL R9, R9, 16777216 ;  /* 0x4b80000009099820 */ /* 0x000fe20000400000 */
[C---:B0-----:R-:W-:Y:S01]  /*02d0*/  FADD R4, -R10.reuse, R7 ;  /* 0x000000070a047221 */ /* 0x041fe20000000100 */
[----:B------:R-:W-:Y:S02]  /*02e0*/  FADD R10, -R10, R6 ;  /* 0x000000060a0a7221 */ /* 0x000fe40000000100 */
[----:B-1----:R-:W-:-:S04]  /*02f0*/  FMUL R9, R14, R9 ;  /* 0x000000090e097220 */ /* 0x002fc80000400000 */
[C---:B------:R-:W-:Y:S01]  /*0300*/  FMUL R8, R9.reuse, R4 ;  /* 0x0000000409087220 */ /* 0x040fe20000400000 */
[----:B------:R-:W-:Y:S01]  /*0310*/  FMUL R10, R9, R10 ;  /* 0x0000000a090a7220 */ /* 0x000fe20000400000 */
[----:B------:R-:W0:Y:S02]  /*0320*/  LDC.64 R4, c[0x0][0x240] ;  /* 0x00009000ff047b82 */ /* 0x000e240000000a00 */
[C-C-:B--2---:R-:W-:Y:S01]  /*0330*/  FFMA R8, R12.reuse, R8, R15.reuse ;  /* 0x000000080c087223 */ /* 0x144fe2000000000f */
[----:B------:R-:W-:-:S04]  /*0340*/  FFMA R10, R12, R10, R15 ;  /* 0x0000000a0c0a7223 */ /* 0x000fc8000000000f */
[----:B------:R-:W-:Y:S02]  /*0350*/  FSETP.GEU.AND P0, PT, R8, RZ, PT ;  /* 0x000000ff0800720b */ /* 0x000fe40003f0e000 */
[----:B------:R-:W-:Y:S02]  /*0360*/  FSETP.GEU.AND P1, PT, R10, RZ, PT ;  /* 0x000000ff0a00720b */ /* 0x000fe40003f2e000 */
[----:B------:R-:W-:Y:S02]  /*0370*/  FSEL R11, R8, RZ, P0 ;  /* 0x000000ff080b7208 */ /* 0x000fe40000000000 */
[----:B------:R-:W-:Y:S02]  /*0380*/  FSEL R10, R10, RZ, P1 ;  /* 0x000000ff0a0a7208 */ /* 0x000fe40000800000 */
[----:B------:R-:W-:Y:S02]  /*0390*/  FSETP.GTU.AND P0, PT, R11, RZ, PT ;  /* 0x000000ff0b00720b */ /* 0x000fe40003f0c000 */
[----:B------:R-:W-:-:S02]  /*03a0*/  FSETP.GTU.AND P1, PT, R10, RZ, PT ;  /* 0x000000ff0a00720b */ /* 0x000fc40003f2c000 */
[----:B------:R-:W-:Y:S02]  /*03b0*/  SEL R13, RZ, 0x100, P0 ;  /* 0x00000100ff0d7807 */ /* 0x000fe40000000000 */
[----:B------:R-:W-:Y:S02]  /*03c0*/  SEL R12, RZ, 0x1, P1 ;  /* 0x00000001ff0c7807 */ /* 0x000fe40000800000 */
[----:B------:R-:W-:Y:S01]  /*03d0*/  IADD3 R8, P2, R0, UR6, RZ ;  /* 0x0000000600087c10 */ /* 0x000fe2000ff5e0ff */
[----:B0-----:R-:W-:-:S03]  /*03e0*/  IMAD.WIDE R4, R0, 0x4, R4 ;  /* 0x0000000400047825 */ /* 0x001fc600078e0204 */
[----:B------:R-:W-:Y:S01]  /*03f0*/  LEA.HI.X.SX32 R9, R0, UR7, 0x1, P2 ;  /* 0x0000000700097c11 */ /* 0x000fe200090f0eff */
[----:B------:R-:W-:Y:S01]  /*0400*/  IMAD.IADD R13, R12, 0x1, R13 ;  /* 0x000000010c0d7824 */ /* 0x000fe200078e020d */
[----:B------:R-:W-:Y:S04]  /*0410*/  STG.E.64 desc[UR4][R2.64], R6 ;  /* 0x0000000602007986 */ /* 0x000fe8000c101b04 */
[----:B------:R-:W-:Y:S04]  /*0420*/  STG.E.64 desc[UR4][R4.64], R10 ;  /* 0x0000000a04007986 */ /* 0x000fe8000c101b04 */
[----:B------:R-:W-:Y:S01]  /*0430*/  STG.E.U16 desc[UR4][R8.64], R13 ;  /* 0x0000000d08007986 */ /* 0x000fe2000c101504 */
[----:B------:R-:W-:Y:S05]  /*0440*/  EXIT ;  /* 0x000000000000794d */ /* 0x000fea0003800000 */
.L_x_0:
[----:B------:R-:W-:-:S00]  /*0450*/  BRA `(.L_x_0) ;  /* 0xfffffffc00fc7947 */ /* 0x000fc0000383ffff */
[----:B------:R-:W-:-:S00]  /*0460*/  NOP ;  /* 0x0000000000007918 */ /* 0x000fc00000000000 */
        /* <DEDUP_REMOVED lines=9> */
.L_x_1:


//--------------------- .nv.global.init           --------------------------
	.section	.nv.global.init,"aw",@progbits
.nv.global.init:
	.type		_$_str,@object
	.size		_$_str,(_$_str_$_2 - _$_str)
_$_str:
        /*0000*/ 	.byte	0x5f, 0x5f, 0x43, 0x55, 0x44, 0x41, 0x5f, 0x46, 0x54, 0x5a, 0x00
	.type		_$_str_$_2,@object
	.size		_$_str_$_2,(.L_1 - _$_str_$_2)
_$_str_$_2:
        /*000b*/ 	.byte	0x5f, 0x5f, 0x43, 0x55, 0x44, 0x41, 0x5f, 0x50, 0x52, 0x45, 0x43, 0x5f, 0x53, 0x51, 0x52, 0x54
        /*001b*/ 	.byte	0x00
.L_1:


//--------------------- .nv.constant0.triton_poi_fused__native_batch_norm_legit_no_training_convolution_relu_threshold_backward_35 --------------------------
	.section	.nv.constant0.triton_poi_fused__native_batch_norm_legit_no_training_convolution_relu_threshold_backward_35,"a",@progbits
	.sectionflags	@""
	.align	4
.nv.constant0.triton_poi_fused__native_batch_norm_legit_no_training_convolution_relu_threshold_backward_35:
	.zero		596
